//
// Generated by NVIDIA NVVM Compiler
//
// Compiler Build ID: CL-36424714
// Cuda compilation tools, release 13.0, V13.0.88
// Based on NVVM 20.0.0
//

.version 9.0
.target sm_100
.address_size 64

	// .globl	_Z9matrixSumPiS_S_ii

.visible .entry _Z9matrixSumPiS_S_ii(
	.param .u64 .ptr .align 1 _Z9matrixSumPiS_S_ii_param_0,
	.param .u64 .ptr .align 1 _Z9matrixSumPiS_S_ii_param_1,
	.param .u64 .ptr .align 1 _Z9matrixSumPiS_S_ii_param_2,
	.param .u32 _Z9matrixSumPiS_S_ii_param_3,
	.param .u32 _Z9matrixSumPiS_S_ii_param_4
)
{
	.reg .pred 	%p<6>;
	.reg .b32 	%r<18>;
	.reg .b64 	%rd<13>;

	ld.param.u64 	%rd1, [_Z9matrixSumPiS_S_ii_param_0];
	ld.param.u64 	%rd2, [_Z9matrixSumPiS_S_ii_param_1];
	ld.param.u64 	%rd3, [_Z9matrixSumPiS_S_ii_param_2];
	ld.param.u32 	%r4, [_Z9matrixSumPiS_S_ii_param_3];
	ld.param.u32 	%r3, [_Z9matrixSumPiS_S_ii_param_4];
	mov.u32 	%r6, %tid.x;
	mov.u32 	%r7, %ctaid.x;
	mov.u32 	%r8, %ntid.x;
	mad.lo.s32 	%r1, %r7, %r8, %r6;
	mov.u32 	%r9, %tid.y;
	mov.u32 	%r10, %ctaid.y;
	mov.u32 	%r11, %ntid.y;
	mad.lo.s32 	%r12, %r10, %r11, %r9;
	setp.lt.s32 	%p1, %r1, 0;
	setp.ge.s32 	%p2, %r1, %r3;
	setp.ge.s32 	%p3, %r12, %r4;
	or.pred  	%p4, %p2, %p3;
	or.pred  	%p5, %p4, %p1;
	@%p5 bra 	$L__BB0_2;
	cvta.to.global.u64 	%rd4, %rd1;
	cvta.to.global.u64 	%rd5, %rd2;
	cvta.to.global.u64 	%rd6, %rd3;
	mul.wide.u32 	%rd7, %r1, 4;
	add.s64 	%rd8, %rd6, %rd7;
	mad.lo.s32 	%r13, %r3, %r1, %r12;
	mul.wide.s32 	%rd9, %r13, 4;
	add.s64 	%rd10, %rd4, %rd9;
	ld.global.u32 	%r14, [%rd10];
	mul.wide.u32 	%rd11, %r12, 4;
	add.s64 	%rd12, %rd5, %rd11;
	ld.global.u32 	%r15, [%rd12];
	mul.lo.s32 	%r16, %r15, %r14;
	atom.global.add.u32 	%r17, [%rd8], %r16;
$L__BB0_2:
	ret;

}
	// .globl	_Z9singleSumPiS_S_ii
.visible .entry _Z9singleSumPiS_S_ii(
	.param .u64 .ptr .align 1 _Z9singleSumPiS_S_ii_param_0,
	.param .u64 .ptr .align 1 _Z9singleSumPiS_S_ii_param_1,
	.param .u64 .ptr .align 1 _Z9singleSumPiS_S_ii_param_2,
	.param .u32 _Z9singleSumPiS_S_ii_param_3,
	.param .u32 _Z9singleSumPiS_S_ii_param_4
)
{
	.reg .pred 	%p<12>;
	.reg .b32 	%r<133>;
	.reg .b64 	%rd<46>;

	ld.param.u64 	%rd15, [_Z9singleSumPiS_S_ii_param_0];
	ld.param.u64 	%rd16, [_Z9singleSumPiS_S_ii_param_1];
	ld.param.u64 	%rd14, [_Z9singleSumPiS_S_ii_param_2];
	ld.param.u32 	%r28, [_Z9singleSumPiS_S_ii_param_3];
	ld.param.u32 	%r29, [_Z9singleSumPiS_S_ii_param_4];
	cvta.to.global.u64 	%rd1, %rd16;
	cvta.to.global.u64 	%rd2, %rd15;
	min.s32 	%r30, %r29, %r28;
	setp.lt.s32 	%p1, %r30, 1;
	@%p1 bra 	$L__BB1_16;
	and.b32  	%r1, %r28, 15;
	add.s32 	%r2, %r1, -1;
	and.b32  	%r3, %r28, 7;
	add.s32 	%r4, %r3, -1;
	and.b32  	%r5, %r28, 2147483632;
	and.b32  	%r6, %r28, 3;
	neg.s32 	%r7, %r5;
	add.s64 	%rd3, %rd1, 32;
	cvta.to.global.u64 	%rd4, %rd14;
	mov.b32 	%r124, 0;
$L__BB1_2:
	setp.lt.u32 	%p2, %r28, 16;
	mul.lo.s32 	%r9, %r124, %r29;
	mul.wide.u32 	%rd17, %r124, 4;
	add.s64 	%rd5, %rd4, %rd17;
	ld.global.u32 	%r127, [%rd5];
	mov.b32 	%r130, 0;
	@%p2 bra 	$L__BB1_5;
	mul.wide.u32 	%rd18, %r9, 4;
	add.s64 	%rd19, %rd2, %rd18;
	add.s64 	%rd45, %rd19, 32;
	mov.u64 	%rd44, %rd3;
	mov.u32 	%r125, %r7;
$L__BB1_4:
	.pragma "nounroll";
	ld.global.u32 	%r33, [%rd45+-32];
	ld.global.u32 	%r34, [%rd44+-32];
	mad.lo.s32 	%r35, %r34, %r33, %r127;
	st.global.u32 	[%rd5], %r35;
	ld.global.u32 	%r36, [%rd45+-28];
	ld.global.u32 	%r37, [%rd44+-28];
	mad.lo.s32 	%r38, %r37, %r36, %r35;
	st.global.u32 	[%rd5], %r38;
	ld.global.u32 	%r39, [%rd45+-24];
	ld.global.u32 	%r40, [%rd44+-24];
	mad.lo.s32 	%r41, %r40, %r39, %r38;
	st.global.u32 	[%rd5], %r41;
	ld.global.u32 	%r42, [%rd45+-20];
	ld.global.u32 	%r43, [%rd44+-20];
	mad.lo.s32 	%r44, %r43, %r42, %r41;
	st.global.u32 	[%rd5], %r44;
	ld.global.u32 	%r45, [%rd45+-16];
	ld.global.u32 	%r46, [%rd44+-16];
	mad.lo.s32 	%r47, %r46, %r45, %r44;
	st.global.u32 	[%rd5], %r47;
	ld.global.u32 	%r48, [%rd45+-12];
	ld.global.u32 	%r49, [%rd44+-12];
	mad.lo.s32 	%r50, %r49, %r48, %r47;
	st.global.u32 	[%rd5], %r50;
	ld.global.u32 	%r51, [%rd45+-8];
	ld.global.u32 	%r52, [%rd44+-8];
	mad.lo.s32 	%r53, %r52, %r51, %r50;
	st.global.u32 	[%rd5], %r53;
	ld.global.u32 	%r54, [%rd45+-4];
	ld.global.u32 	%r55, [%rd44+-4];
	mad.lo.s32 	%r56, %r55, %r54, %r53;
	st.global.u32 	[%rd5], %r56;
	ld.global.u32 	%r57, [%rd45];
	ld.global.u32 	%r58, [%rd44];
	mad.lo.s32 	%r59, %r58, %r57, %r56;
	st.global.u32 	[%rd5], %r59;
	ld.global.u32 	%r60, [%rd45+4];
	ld.global.u32 	%r61, [%rd44+4];
	mad.lo.s32 	%r62, %r61, %r60, %r59;
	st.global.u32 	[%rd5], %r62;
	ld.global.u32 	%r63, [%rd45+8];
	ld.global.u32 	%r64, [%rd44+8];
	mad.lo.s32 	%r65, %r64, %r63, %r62;
	st.global.u32 	[%rd5], %r65;
	ld.global.u32 	%r66, [%rd45+12];
	ld.global.u32 	%r67, [%rd44+12];
	mad.lo.s32 	%r68, %r67, %r66, %r65;
	st.global.u32 	[%rd5], %r68;
	ld.global.u32 	%r69, [%rd45+16];
	ld.global.u32 	%r70, [%rd44+16];
	mad.lo.s32 	%r71, %r70, %r69, %r68;
	st.global.u32 	[%rd5], %r71;
	ld.global.u32 	%r72, [%rd45+20];
	ld.global.u32 	%r73, [%rd44+20];
	mad.lo.s32 	%r74, %r73, %r72, %r71;
	st.global.u32 	[%rd5], %r74;
	ld.global.u32 	%r75, [%rd45+24];
	ld.global.u32 	%r76, [%rd44+24];
	mad.lo.s32 	%r77, %r76, %r75, %r74;
	st.global.u32 	[%rd5], %r77;
	ld.global.u32 	%r78, [%rd45+28];
	ld.global.u32 	%r79, [%rd44+28];
	mad.lo.s32 	%r127, %r79, %r78, %r77;
	st.global.u32 	[%rd5], %r127;
	add.s32 	%r125, %r125, 16;
	add.s64 	%rd45, %rd45, 64;
	add.s64 	%rd44, %rd44, 64;
	setp.ne.s32 	%p3, %r125, 0;
	mov.u32 	%r130, %r5;
	@%p3 bra 	$L__BB1_4;
$L__BB1_5:
	setp.eq.s32 	%p4, %r1, 0;
	@%p4 bra 	$L__BB1_15;
	setp.lt.u32 	%p5, %r2, 7;
	@%p5 bra 	$L__BB1_8;
	add.s32 	%r80, %r130, %r9;
	mul.wide.u32 	%rd20, %r80, 4;
	add.s64 	%rd21, %rd2, %rd20;
	ld.global.u32 	%r81, [%rd21];
	cvt.u64.u32 	%rd22, %r130;
	mul.wide.u32 	%rd23, %r130, 4;
	add.s64 	%rd24, %rd1, %rd23;
	ld.global.u32 	%r82, [%rd24];
	mad.lo.s32 	%r83, %r82, %r81, %r127;
	st.global.u32 	[%rd5], %r83;
	cvt.u64.u32 	%rd25, %r9;
	add.s64 	%rd26, %rd22, %rd25;
	shl.b64 	%rd27, %rd26, 2;
	add.s64 	%rd28, %rd2, %rd27;
	ld.global.u32 	%r84, [%rd28+4];
	ld.global.u32 	%r85, [%rd24+4];
	mad.lo.s32 	%r86, %r85, %r84, %r83;
	st.global.u32 	[%rd5], %r86;
	ld.global.u32 	%r87, [%rd28+8];
	ld.global.u32 	%r88, [%rd24+8];
	mad.lo.s32 	%r89, %r88, %r87, %r86;
	st.global.u32 	[%rd5], %r89;
	ld.global.u32 	%r90, [%rd28+12];
	ld.global.u32 	%r91, [%rd24+12];
	mad.lo.s32 	%r92, %r91, %r90, %r89;
	st.global.u32 	[%rd5], %r92;
	ld.global.u32 	%r93, [%rd28+16];
	ld.global.u32 	%r94, [%rd24+16];
	mad.lo.s32 	%r95, %r94, %r93, %r92;
	st.global.u32 	[%rd5], %r95;
	ld.global.u32 	%r96, [%rd28+20];
	ld.global.u32 	%r97, [%rd24+20];
	mad.lo.s32 	%r98, %r97, %r96, %r95;
	st.global.u32 	[%rd5], %r98;
	ld.global.u32 	%r99, [%rd28+24];
	ld.global.u32 	%r100, [%rd24+24];
	mad.lo.s32 	%r101, %r100, %r99, %r98;
	st.global.u32 	[%rd5], %r101;
	ld.global.u32 	%r102, [%rd28+28];
	ld.global.u32 	%r103, [%rd24+28];
	mad.lo.s32 	%r127, %r103, %r102, %r101;
	st.global.u32 	[%rd5], %r127;
	add.s32 	%r130, %r130, 8;
$L__BB1_8:
	setp.eq.s32 	%p6, %r3, 0;
	@%p6 bra 	$L__BB1_15;
	setp.lt.u32 	%p7, %r4, 3;
	@%p7 bra 	$L__BB1_11;
	add.s32 	%r104, %r130, %r9;
	mul.wide.u32 	%rd29, %r104, 4;
	add.s64 	%rd30, %rd2, %rd29;
	ld.global.u32 	%r105, [%rd30];
	cvt.u64.u32 	%rd31, %r130;
	mul.wide.u32 	%rd32, %r130, 4;
	add.s64 	%rd33, %rd1, %rd32;
	ld.global.u32 	%r106, [%rd33];
	mad.lo.s32 	%r107, %r106, %r105, %r127;
	st.global.u32 	[%rd5], %r107;
	cvt.u64.u32 	%rd34, %r9;
	add.s64 	%rd35, %rd31, %rd34;
	shl.b64 	%rd36, %rd35, 2;
	add.s64 	%rd37, %rd2, %rd36;
	ld.global.u32 	%r108, [%rd37+4];
	ld.global.u32 	%r109, [%rd33+4];
	mad.lo.s32 	%r110, %r109, %r108, %r107;
	st.global.u32 	[%rd5], %r110;
	ld.global.u32 	%r111, [%rd37+8];
	ld.global.u32 	%r112, [%rd33+8];
	mad.lo.s32 	%r113, %r112, %r111, %r110;
	st.global.u32 	[%rd5], %r113;
	ld.global.u32 	%r114, [%rd37+12];
	ld.global.u32 	%r115, [%rd33+12];
	mad.lo.s32 	%r127, %r115, %r114, %r113;
	st.global.u32 	[%rd5], %r127;
	add.s32 	%r130, %r130, 4;
$L__BB1_11:
	setp.eq.s32 	%p8, %r6, 0;
	@%p8 bra 	$L__BB1_15;
	setp.eq.s32 	%p9, %r6, 1;
	add.s32 	%r116, %r130, %r9;
	mul.wide.u32 	%rd38, %r116, 4;
	add.s64 	%rd39, %rd2, %rd38;
	ld.global.u32 	%r117, [%rd39];
	cvt.u64.u32 	%rd11, %r130;
	mul.wide.u32 	%rd40, %r130, 4;
	add.s64 	%rd12, %rd1, %rd40;
	ld.global.u32 	%r118, [%rd12];
	mad.lo.s32 	%r25, %r118, %r117, %r127;
	st.global.u32 	[%rd5], %r25;
	@%p9 bra 	$L__BB1_15;
	setp.eq.s32 	%p10, %r6, 2;
	cvt.u64.u32 	%rd41, %r9;
	add.s64 	%rd42, %rd11, %rd41;
	shl.b64 	%rd43, %rd42, 2;
	add.s64 	%rd13, %rd2, %rd43;
	ld.global.u32 	%r119, [%rd13+4];
	ld.global.u32 	%r120, [%rd12+4];
	mad.lo.s32 	%r26, %r120, %r119, %r25;
	st.global.u32 	[%rd5], %r26;
	@%p10 bra 	$L__BB1_15;
	ld.global.u32 	%r121, [%rd13+8];
	ld.global.u32 	%r122, [%rd12+8];
	mad.lo.s32 	%r123, %r122, %r121, %r26;
	st.global.u32 	[%rd5], %r123;
$L__BB1_15:
	add.s32 	%r124, %r124, 1;
	setp.ne.s32 	%p11, %r124, %r29;
	@%p11 bra 	$L__BB1_2;
$L__BB1_16:
	ret;

}


// ===== COMPILED SASS (sm_100) =====

	.target	sm_100

	.elftype	@"ET_EXEC"


//--------------------- .note.nv.tkinfo           --------------------------
	.section	.note.nv.tkinfo,"",@"SHT_NOTE"
	.sectionflags	@"SHF_NOTE_NV_TKINFO"
	.tkinfo
        /*0018*/ 	.word	0x00000002
        /*0030*/ 	.string	""
        /*0030*/ 	.string	"ptxas"
        /*0030*/ 	.string	"Cuda compilation tools, release 13.0, V13.0.88"
        /*0030*/ 	.string	"Build cuda_13.0.r13.0/compiler.36424714_0"
        /*0030*/ 	.string	"-arch sm_100 -m 64 "



//--------------------- .note.nv.cuinfo           --------------------------
	.section	.note.nv.cuinfo,"",@"SHT_NOTE"
	.sectionflags	@"SHF_NOTE_NV_CUINFO"
        /*0018*/ 	.short	0x0002
        /*001a*/ 	.short	0x0064
        /*001c*/ 	.short	0x0082
	.zero		2


//--------------------- .nv.info                  --------------------------
	.section	.nv.info,"",@"SHT_CUDA_INFO"
	.align	4


	//----- nvinfo : EIATTR_REGCOUNT
	.align		4
        /*0000*/ 	.byte	0x04, 0x2f
        /*0002*/ 	.short	(.L_1 - .L_0)
	.align		4
.L_0:
        /*0004*/ 	.word	index@(_Z9matrixSumPiS_S_ii)
        /*0008*/ 	.word	0x0000000c


	//----- nvinfo : EIATTR_FRAME_SIZE
	.align		4
.L_1:
        /*000c*/ 	.byte	0x04, 0x11
        /*000e*/ 	.short	(.L_3 - .L_2)
	.align		4
.L_2:
        /*0010*/ 	.word	index@(_Z9matrixSumPiS_S_ii)
        /*0014*/ 	.word	0x00000000


	//----- nvinfo : EIATTR_REGCOUNT
	.align		4
.L_3:
        /*0018*/ 	.byte	0x04, 0x2f
        /*001a*/ 	.short	(.L_5 - .L_4)
	.align		4
.L_4:
        /*001c*/ 	.word	index@(_Z9singleSumPiS_S_ii)
        /*0020*/ 	.word	0x00000018


	//----- nvinfo : EIATTR_FRAME_SIZE
	.align		4
.L_5:
        /*0024*/ 	.byte	0x04, 0x11
        /*0026*/ 	.short	(.L_7 - .L_6)
	.align		4
.L_6:
        /*0028*/ 	.word	index@(_Z9singleSumPiS_S_ii)
        /*002c*/ 	.word	0x00000000


	//----- nvinfo : EIATTR_MIN_STACK_SIZE
	.align		4
.L_7:
        /*0030*/ 	.byte	0x04, 0x12
        /*0032*/ 	.short	(.L_9 - .L_8)
	.align		4
.L_8:
        /*0034*/ 	.word	index@(_Z9singleSumPiS_S_ii)
        /*0038*/ 	.word	0x00000000


	//----- nvinfo : EIATTR_MIN_STACK_SIZE
	.align		4
.L_9:
        /*003c*/ 	.byte	0x04, 0x12
        /*003e*/ 	.short	(.L_11 - .L_10)
	.align		4
.L_10:
        /*0040*/ 	.word	index@(_Z9matrixSumPiS_S_ii)
        /*0044*/ 	.word	0x00000000
.L_11:


//--------------------- .nv.compat                --------------------------
	.section	.nv.compat,"",@"SHT_CUDA_COMPAT_INFO"
	.align	4
        /*0000*/ 	.byte	0x02, 0x09, 0x00, 0x00, 0x02, 0x02, 0x01, 0x00, 0x02, 0x05, 0x05, 0x00, 0x03, 0x07, 0x01, 0x01
        /*0010*/ 	.byte	0x02, 0x03, 0x00, 0x00, 0x02, 0x06, 0x01, 0x00, 0x04, 0x0b, 0x08, 0x00, 0x09, 0x00, 0x00, 0x00
        /*0020*/ 	.byte	0x00, 0x00, 0x00, 0x00


//--------------------- .nv.info._Z9singleSumPiS_S_ii --------------------------
	.section	.nv.info._Z9singleSumPiS_S_ii,"",@"SHT_CUDA_INFO"
	.sectionflags	@""
	.align	4


	//----- nvinfo : EIATTR_CUDA_API_VERSION
	.align		4
        /*0000*/ 	.byte	0x04, 0x37
        /*0002*/ 	.short	(.L_13 - .L_12)
.L_12:
        /*0004*/ 	.word	0x00000082


	//----- nvinfo : EIATTR_KPARAM_INFO
	.align		4
.L_13:
        /*0008*/ 	.byte	0x04, 0x17
        /*000a*/ 	.short	(.L_15 - .L_14)
.L_14:
        /*000c*/ 	.word	0x00000000
        /*0010*/ 	.short	0x0004
        /*0012*/ 	.short	0x001c
        /*0014*/ 	.byte	0x00, 0xf0, 0x11, 0x00


	//----- nvinfo : EIATTR_KPARAM_INFO
	.align		4
.L_15:
        /*0018*/ 	.byte	0x04, 0x17
        /*001a*/ 	.short	(.L_17 - .L_16)
.L_16:
        /*001c*/ 	.word	0x00000000
        /*0020*/ 	.short	0x0003
        /*0022*/ 	.short	0x0018
        /*0024*/ 	.byte	0x00, 0xf0, 0x11, 0x00


	//----- nvinfo : EIATTR_KPARAM_INFO
	.align		4
.L_17:
        /*0028*/ 	.byte	0x04, 0x17
        /*002a*/ 	.short	(.L_19 - .L_18)
.L_18:
        /*002c*/ 	.word	0x00000000
        /*0030*/ 	.short	0x0002
        /*0032*/ 	.short	0x0010
        /*0034*/ 	.byte	0x00, 0xf5, 0x21, 0x00


	//----- nvinfo : EIATTR_KPARAM_INFO
	.align		4
.L_19:
        /*0038*/ 	.byte	0x04, 0x17
        /*003a*/ 	.short	(.L_21 - .L_20)
.L_20:
        /*003c*/ 	.word	0x00000000
        /*0040*/ 	.short	0x0001
        /*0042*/ 	.short	0x0008
        /*0044*/ 	.byte	0x00, 0xf5, 0x21, 0x00


	//----- nvinfo : EIATTR_KPARAM_INFO
	.align		4
.L_21:
        /*0048*/ 	.byte	0x04, 0x17
        /*004a*/ 	.short	(.L_23 - .L_22)
.L_22:
        /*004c*/ 	.word	0x00000000
        /*0050*/ 	.short	0x0000
        /*0052*/ 	.short	0x0000
        /*0054*/ 	.byte	0x00, 0xf5, 0x21, 0x00


	//----- nvinfo : EIATTR_SPARSE_MMA_MASK
	.align		4
.L_23:
        /*0058*/ 	.byte	0x03, 0x50
        /*005a*/ 	.short	0x0000


	//----- nvinfo : EIATTR_MAXREG_COUNT
	.align		4
        /*005c*/ 	.byte	0x03, 0x1b
        /*005e*/ 	.short	0x00ff


	//----- nvinfo : EIATTR_MERCURY_ISA_VERSION
	.align		4
        /*0060*/ 	.byte	0x03, 0x5f
        /*0062*/ 	.short	0x0101


	//----- nvinfo : EIATTR_VRC_CTA_INIT_COUNT
	.align		4
        /*0064*/ 	.byte	0x02, 0x4a
	.zero		1
	.zero		1


	//----- nvinfo : EIATTR_EXIT_INSTR_OFFSETS
	.align		4
        /*0068*/ 	.byte	0x04, 0x1c
        /*006a*/ 	.short	(.L_25 - .L_24)


	//   ....[0]....
.L_24:
        /*006c*/ 	.word	0x00000040


	//   ....[1]....
        /*0070*/ 	.word	0x00000d80


	//----- nvinfo : EIATTR_CBANK_PARAM_SIZE
	.align		4
.L_25:
        /*0074*/ 	.byte	0x03, 0x19
        /*0076*/ 	.short	0x0020


	//----- nvinfo : EIATTR_PARAM_CBANK
	.align		4
        /*0078*/ 	.byte	0x04, 0x0a
        /*007a*/ 	.short	(.L_27 - .L_26)
	.align		4
.L_26:
        /*007c*/ 	.word	index@(.nv.constant0._Z9singleSumPiS_S_ii)
        /*0080*/ 	.short	0x0380
        /*0082*/ 	.short	0x0020


	//----- nvinfo : EIATTR_SW_WAR
	.align		4
.L_27:
        /*0084*/ 	.byte	0x04, 0x36
        /*0086*/ 	.short	(.L_29 - .L_28)
.L_28:
        /*0088*/ 	.word	0x00000008
.L_29:


//--------------------- .nv.info._Z9matrixSumPiS_S_ii --------------------------
	.section	.nv.info._Z9matrixSumPiS_S_ii,"",@"SHT_CUDA_INFO"
	.sectionflags	@""
	.align	4


	//----- nvinfo : EIATTR_CUDA_API_VERSION
	.align		4
        /*0000*/ 	.byte	0x04, 0x37
        /*0002*/ 	.short	(.L_31 - .L_30)
.L_30:
        /*0004*/ 	.word	0x00000082


	//----- nvinfo : EIATTR_KPARAM_INFO
	.align		4
.L_31:
        /*0008*/ 	.byte	0x04, 0x17
        /*000a*/ 	.short	(.L_33 - .L_32)
.L_32:
        /*000c*/ 	.word	0x00000000
        /*0010*/ 	.short	0x0004
        /*0012*/ 	.short	0x001c
        /*0014*/ 	.byte	0x00, 0xf0, 0x11, 0x00


	//----- nvinfo : EIATTR_KPARAM_INFO
	.align		4
.L_33:
        /*0018*/ 	.byte	0x04, 0x17
        /*001a*/ 	.short	(.L_35 - .L_34)
.L_34:
        /*001c*/ 	.word	0x00000000
        /*0020*/ 	.short	0x0003
        /*0022*/ 	.short	0x0018
        /*0024*/ 	.byte	0x00, 0xf0, 0x11, 0x00


	//----- nvinfo : EIATTR_KPARAM_INFO
	.align		4
.L_35:
        /*0028*/ 	.byte	0x04, 0x17
        /*002a*/ 	.short	(.L_37 - .L_36)
.L_36:
        /*002c*/ 	.word	0x00000000
        /*0030*/ 	.short	0x0002
        /*0032*/ 	.short	0x0010
        /*0034*/ 	.byte	0x00, 0xf5, 0x21, 0x00


	//----- nvinfo : EIATTR_KPARAM_INFO
	.align		4
.L_37:
        /*0038*/ 	.byte	0x04, 0x17
        /*003a*/ 	.short	(.L_39 - .L_38)
.L_38:
        /*003c*/ 	.word	0x00000000
        /*0040*/ 	.short	0x0001
        /*0042*/ 	.short	0x0008
        /*0044*/ 	.byte	0x00, 0xf5, 0x21, 0x00


	//----- nvinfo : EIATTR_KPARAM_INFO
	.align		4
.L_39:
        /*0048*/ 	.byte	0x04, 0x17
        /*004a*/ 	.short	(.L_41 - .L_40)
.L_40:
        /*004c*/ 	.word	0x00000000
        /*0050*/ 	.short	0x0000
        /*0052*/ 	.short	0x0000
        /*0054*/ 	.byte	0x00, 0xf5, 0x21, 0x00


	//----- nvinfo : EIATTR_SPARSE_MMA_MASK
	.align		4
.L_41:
        /*0058*/ 	.byte	0x03, 0x50
        /*005a*/ 	.short	0x0000


	//----- nvinfo : EIATTR_MAXREG_COUNT
	.align		4
        /*005c*/ 	.byte	0x03, 0x1b
        /*005e*/ 	.short	0x00ff


	//----- nvinfo : EIATTR_MERCURY_ISA_VERSION
	.align		4
        /*0060*/ 	.byte	0x03, 0x5f
        /*0062*/ 	.short	0x0101


	//----- nvinfo : EIATTR_VRC_CTA_INIT_COUNT
	.align		4
        /*0064*/ 	.byte	0x02, 0x4a
	.zero		1
	.zero		1


	//----- nvinfo : EIATTR_EXIT_INSTR_OFFSETS
	.align		4
        /*0068*/ 	.byte	0x04, 0x1c
        /*006a*/ 	.short	(.L_43 - .L_42)


	//   ....[0]....
.L_42:
        /*006c*/ 	.word	0x000000d0


	//   ....[1]....
        /*0070*/ 	.word	0x000001a0


	//----- nvinfo : EIATTR_CBANK_PARAM_SIZE
	.align		4
.L_43:
        /*0074*/ 	.byte	0x03, 0x19
        /*0076*/ 	.short	0x0020


	//----- nvinfo : EIATTR_PARAM_CBANK
	.align		4
        /*0078*/ 	.byte	0x04, 0x0a
        /*007a*/ 	.short	(.L_45 - .L_44)
	.align		4
.L_44:
        /*007c*/ 	.word	index@(.nv.constant0._Z9matrixSumPiS_S_ii)
        /*0080*/ 	.short	0x0380
        /*0082*/ 	.short	0x0020


	//----- nvinfo : EIATTR_SW_WAR
	.align		4
.L_45:
        /*0084*/ 	.byte	0x04, 0x36
        /*0086*/ 	.short	(.L_47 - .L_46)
.L_46:
        /*0088*/ 	.word	0x00000008
.L_47:


//--------------------- .nv.callgraph             --------------------------
	.section	.nv.callgraph,"",@"SHT_CUDA_CALLGRAPH"
	.align	4
	.sectionentsize	8
	.align		4
        /*0000*/ 	.word	0x00000000
	.align		4
        /*0004*/ 	.word	0xffffffff
	.align		4
        /*0008*/ 	.word	0x00000000
	.align		4
        /*000c*/ 	.word	0xfffffffe
	.align		4
        /*0010*/ 	.word	0x00000000
	.align		4
        /*0014*/ 	.word	0xfffffffd
	.align		4
        /*0018*/ 	.word	0x00000000
	.align		4
        /*001c*/ 	.word	0xfffffffc


//--------------------- .text._Z9singleSumPiS_S_ii --------------------------
	.section	.text._Z9singleSumPiS_S_ii,"ax",@progbits
	.align	128
        .global         _Z9singleSumPiS_S_ii
        .type           _Z9singleSumPiS_S_ii,@function
        .size           _Z9singleSumPiS_S_ii,(.L_x_8 - _Z9singleSumPiS_S_ii)
        .other          _Z9singleSumPiS_S_ii,@"STO_CUDA_ENTRY STV_DEFAULT"
_Z9singleSumPiS_S_ii:
.text._Z9singleSumPiS_S_ii:
[----:B------:R-:W-:Y:S08]  /*0000*/  LDC R1, c[0x0][0x37c] ;  /* 0x0000df00ff017b82 */ /* 0x000ff00000000800 */
[----:B------:R-:W0:Y:S02]  /*0010*/  LDC.64 R2, c[0x0][0x398] ;  /* 0x0000e600ff027b82 */ /* 0x000e240000000a00 */
[----:B0-----:R-:W-:-:S04]  /*0020*/  VIMNMX R0, PT, PT, R3, R2, PT ;  /* 0x0000000203007248 */ /* 0x001fc80003fe0100 */
[----:B------:R-:W-:-:S13]  /*0030*/  ISETP.GE.AND P0, PT, R0, 0x1, PT ;  /* 0x000000010000780c */ /* 0x000fda0003f06270 */
[----:B------:R-:W-:Y:S05]  /*0040*/  @!P0 EXIT ;  /* 0x000000000000894d */ /* 0x000fea0003800000 */
[----:B------:R-:W0:Y:S01]  /*0050*/  LDCU.64 UR4, c[0x0][0x388] ;  /* 0x00007100ff0477ac */ /* 0x000e220008000a00 */
[C---:B------:R-:W-:Y:S01]  /*0060*/  LOP3.LUT R15, R2.reuse, 0xf, RZ, 0xc0, !PT ;  /* 0x0000000f020f7812 */ /* 0x040fe200078ec0ff */
[----:B------:R-:W-:Y:S01]  /*0070*/  HFMA2 R6, -RZ, RZ, 0, 0 ;  /* 0x00000000ff067431 */ /* 0x000fe200000001ff */
[C---:B------:R-:W-:Y:S01]  /*0080*/  LOP3.LUT R14, R2.reuse, 0x7, RZ, 0xc0, !PT ;  /* 0x00000007020e7812 */ /* 0x040fe200078ec0ff */
[----:B------:R-:W1:Y:S01]  /*0090*/  LDCU.64 UR6, c[0x0][0x358] ;  /* 0x00006b00ff0677ac */ /* 0x000e620008000a00 */
[----:B------:R-:W-:Y:S02]  /*00a0*/  LOP3.LUT R8, R2, 0x7ffffff0, RZ, 0xc0, !PT ;  /* 0x7ffffff002087812 */ /* 0x000fe400078ec0ff */
[----:B------:R-:W-:Y:S02]  /*00b0*/  IADD3 R0, PT, PT, R15, -0x1, RZ ;  /* 0xffffffff0f007810 */ /* 0x000fe40007ffe0ff */
[----:B------:R-:W-:Y:S01]  /*00c0*/  IADD3 R3, PT, PT, R14, -0x1, RZ ;  /* 0xffffffff0e037810 */ /* 0x000fe20007ffe0ff */
[----:B------:R-:W-:Y:S01]  /*00d0*/  IMAD.MOV R4, RZ, RZ, -R8 ;  /* 0x000000ffff047224 */ /* 0x000fe200078e0a08 */
[----:B------:R-:W-:-:S02]  /*00e0*/  ISETP.GE.U32.AND P2, PT, R0, 0x7, PT ;  /* 0x000000070000780c */ /* 0x000fc40003f46070 */
[----:B------:R-:W-:Y:S02]  /*00f0*/  ISETP.GE.U32.AND P1, PT, R3, 0x3, PT ;  /* 0x000000030300780c */ /* 0x000fe40003f26070 */
[----:B------:R-:W-:Y:S01]  /*0100*/  LOP3.LUT R7, R2, 0x3, RZ, 0xc0, !PT ;  /* 0x0000000302077812 */ /* 0x000fe200078ec0ff */
[----:B0-----:R-:W-:-:S04]  /*0110*/  UIADD3 UR4, UP0, UPT, UR4, 0x20, URZ ;  /* 0x0000002004047890 */ /* 0x001fc8000ff1e0ff */
[----:B-1----:R-:W-:-:S12]  /*0120*/  UIADD3.X UR5, UPT, UPT, URZ, UR5, URZ, UP0, !UPT ;  /* 0x00000005ff057290 */ /* 0x002fd800087fe4ff */
.L_x_5:
[----:B01234-:R-:W0:Y:S01]  /*0130*/  LDC.64 R2, c[0x0][0x390] ;  /* 0x0000e400ff027b82 */ /* 0x01fe220000000a00 */
[----:B------:R-:W1:Y:S01]  /*0140*/  LDCU.64 UR8, c[0x0][0x398] ;  /* 0x00007300ff0877ac */ /* 0x000e620008000a00 */
[----:B0-----:R-:W-:-:S05]  /*0150*/  IMAD.WIDE.U32 R2, R6, 0x4, R2 ;  /* 0x0000000406027825 */ /* 0x001fca00078e0002 */
[----:B-----5:R0:W5:Y:S01]  /*0160*/  LDG.E R5, desc[UR6][R2.64] ;  /* 0x0000000602057981 */ /* 0x020162000c1e1900 */
[----:B-1----:R-:W-:Y:S01]  /*0170*/  UISETP.GE.U32.AND UP0, UPT, UR8, 0x10, UPT ;  /* 0x000000100800788c */ /* 0x002fe2000bf06070 */
[C---:B------:R-:W-:Y:S01]  /*0180*/  IMAD R0, R6.reuse, UR9, RZ ;  /* 0x0000000906007c24 */ /* 0x040fe2000f8e02ff */
[----:B------:R-:W-:Y:S02]  /*0190*/  IADD3 R6, PT, PT, R6, 0x1, RZ ;  /* 0x0000000106067810 */ /* 0x000fe40007ffe0ff */
[----:B------:R-:W-:Y:S02]  /*01a0*/  MOV R9, RZ ;  /* 0x000000ff00097202 */ /* 0x000fe40000000f00 */
[----:B------:R-:W-:-:S03]  /*01b0*/  ISETP.NE.AND P0, PT, R6, UR9, PT ;  /* 0x0000000906007c0c */ /* 0x000fc6000bf05270 */
[----:B0-----:R-:W-:Y:S10]  /*01c0*/  BRA.U !UP0, `(.L_x_0) ;  /* 0x0000000508487547 */ /* 0x001ff4000b800000 */
[----:B------:R-:W0:Y:S01]  /*01d0*/  LDC.64 R10, c[0x0][0x380] ;  /* 0x0000e000ff0a7b82 */ /* 0x000e220000000a00 */
[----:B------:R-:W-:Y:S01]  /*01e0*/  IMAD.U32 R16, RZ, RZ, UR4 ;  /* 0x00000004ff107e24 */ /* 0x000fe2000f8e00ff */
[----:B------:R-:W-:Y:S01]  /*01f0*/  MOV R17, UR5 ;  /* 0x0000000500117c02 */ /* 0x000fe20008000f00 */
[----:B------:R-:W-:Y:S02]  /*0200*/  IMAD.MOV.U32 R9, RZ, RZ, R4 ;  /* 0x000000ffff097224 */ /* 0x000fe400078e0004 */
[----:B0-----:R-:W-:-:S03]  /*0210*/  IMAD.WIDE.U32 R10, R0, 0x4, R10 ;  /* 0x00000004000a7825 */ /* 0x001fc600078e000a */
[----:B------:R-:W-:-:S04]  /*0220*/  IADD3 R18, P3, PT, R10, 0x20, RZ ;  /* 0x000000200a127810 */ /* 0x000fc80007f7e0ff */
[----:B------:R-:W-:-:S09]  /*0230*/  IADD3.X R13, PT, PT, RZ, R11, RZ, P3, !PT ;  /* 0x0000000bff0d7210 */ /* 0x000fd20001ffe4ff */
.L_x_1:
[----:B------:R-:W-:Y:S02]  /*0240*/  MOV R12, R18 ;  /* 0x00000012000c7202 */ /* 0x000fe40000000f00 */
[----:B------:R-:W-:Y:S02]  /*0250*/  MOV R10, R16 ;  /* 0x00000010000a7202 */ /* 0x000fe40000000f00 */
[----:B------:R-:W-:Y:S01]  /*0260*/  MOV R11, R17 ;  /* 0x00000011000b7202 */ /* 0x000fe20000000f00 */
[----:B------:R-:W2:Y:S04]  /*0270*/  LDG.E R16, desc[UR6][R12.64+-0x20] ;  /* 0xffffe0060c107981 */ /* 0x000ea8000c1e1900 */
[----:B------:R-:W2:Y:S02]  /*0280*/  LDG.E R17, desc[UR6][R10.64+-0x20] ;  /* 0xffffe0060a117981 */ /* 0x000ea4000c1e1900 */
[----:B--2--5:R-:W-:-:S05]  /*0290*/  IMAD R17, R16, R17, R5 ;  /* 0x0000001110117224 */ /* 0x024fca00078e0205 */
[----:B------:R0:W-:Y:S04]  /*02a0*/  STG.E desc[UR6][R2.64], R17 ;  /* 0x0000001102007986 */ /* 0x0001e8000c101906 */
[----:B------:R-:W2:Y:S04]  /*02b0*/  LDG.E R16, desc[UR6][R12.64+-0x1c] ;  /* 0xffffe4060c107981 */ /* 0x000ea8000c1e1900 */
[----:B---3--:R-:W2:Y:S02]  /*02c0*/  LDG.E R5, desc[UR6][R10.64+-0x1c] ;  /* 0xffffe4060a057981 */ /* 0x008ea4000c1e1900 */
[----:B--2---:R-:W-:-:S05]  /*02d0*/  IMAD R5, R16, R5, R17 ;  /* 0x0000000510057224 */ /* 0x004fca00078e0211 */
[----:B------:R1:W-:Y:S04]  /*02e0*/  STG.E desc[UR6][R2.64], R5 ;  /* 0x0000000502007986 */ /* 0x0003e8000c101906 */
[----:B------:R-:W2:Y:S04]  /*02f0*/  LDG.E R16, desc[UR6][R12.64+-0x18] ;  /* 0xffffe8060c107981 */ /* 0x000ea8000c1e1900 */
[----:B------:R-:W2:Y:S02]  /*0300*/  LDG.E R18, desc[UR6][R10.64+-0x18] ;  /* 0xffffe8060a127981 */ /* 0x000ea4000c1e1900 */
[----:B--2---:R-:W-:-:S05]  /*0310*/  IMAD R19, R16, R18, R5 ;  /* 0x0000001210137224 */ /* 0x004fca00078e0205 */
[----:B------:R2:W-:Y:S04]  /*0320*/  STG.E desc[UR6][R2.64], R19 ;  /* 0x0000001302007986 */ /* 0x0005e8000c101906 */
[----:B------:R-:W0:Y:S04]  /*0330*/  LDG.E R16, desc[UR6][R12.64+-0x14] ;  /* 0xffffec060c107981 */ /* 0x000e28000c1e1900 */
[----:B------:R-:W0:Y:S02]  /*0340*/  LDG.E R18, desc[UR6][R10.64+-0x14] ;  /* 0xffffec060a127981 */ /* 0x000e24000c1e1900 */
[----:B0-----:R-:W-:-:S05]  /*0350*/  IMAD R17, R16, R18, R19 ;  /* 0x0000001210117224 */ /* 0x001fca00078e0213 */
[----:B------:R0:W-:Y:S04]  /*0360*/  STG.E desc[UR6][R2.64], R17 ;  /* 0x0000001102007986 */ /* 0x0001e8000c101906 */
[----:B------:R-:W1:Y:S04]  /*0370*/  LDG.E R16, desc[UR6][R12.64+-0x10] ;  /* 0xfffff0060c107981 */ /* 0x000e68000c1e1900 */
[----:B------:R-:W1:Y:S02]  /*0380*/  LDG.E R18, desc[UR6][R10.64+-0x10] ;  /* 0xfffff0060a127981 */ /* 0x000e64000c1e1900 */
[----:B-1----:R-:W-:-:S05]  /*0390*/  IMAD R5, R16, R18, R17 ;  /* 0x0000001210057224 */ /* 0x002fca00078e0211 */
        /* <DEDUP_REMOVED lines=33> */
[----:B------:R-:W3:Y:S04]  /*05b0*/  LDG.E R16, desc[UR6][R12.64+0x14] ;  /* 0x000014060c107981 */ /* 0x000ee8000c1e1900 */
[----:B------:R-:W3:Y:S02]  /*05c0*/  LDG.E R18, desc[UR6][R10.64+0x14] ;  /* 0x000014060a127981 */ /* 0x000ee4000c1e1900 */
[----:B---3--:R-:W-:-:S05]  /*05d0*/  IMAD R21, R16, R18, R17 ;  /* 0x0000001210157224 */ /* 0x008fca00078e0211 */
[----:B------:R3:W-:Y:S04]  /*05e0*/  STG.E desc[UR6][R2.64], R21 ;  /* 0x0000001502007986 */ /* 0x0007e8000c101906 */
[----:B------:R-:W2:Y:S04]  /*05f0*/  LDG.E R16, desc[UR6][R12.64+0x18] ;  /* 0x000018060c107981 */ /* 0x000ea8000c1e1900 */
[----:B-1----:R-:W2:Y:S01]  /*0600*/  LDG.E R5, desc[UR6][R10.64+0x18] ;  /* 0x000018060a057981 */ /* 0x002ea2000c1e1900 */
[----:B------:R-:W-:Y:S02]  /*0610*/  VIADD R9, R9, 0x10 ;  /* 0x0000001009097836 */ /* 0x000fe40000000000 */
[----:B--2---:R-:W-:-:S05]  /*0620*/  IMAD R19, R16, R5, R21 ;  /* 0x0000000510137224 */ /* 0x004fca00078e0215 */
[----:B------:R3:W-:Y:S04]  /*0630*/  STG.E desc[UR6][R2.64], R19 ;  /* 0x0000001302007986 */ /* 0x0007e8000c101906 */
[----:B------:R1:W2:Y:S04]  /*0640*/  LDG.E R16, desc[UR6][R12.64+0x1c] ;  /* 0x00001c060c107981 */ /* 0x0002a8000c1e1900 */
[----:B------:R-:W2:Y:S01]  /*0650*/  LDG.E R5, desc[UR6][R10.64+0x1c] ;  /* 0x00001c060a057981 */ /* 0x000ea2000c1e1900 */
[----:B------:R-:W-:Y:S02]  /*0660*/  ISETP.NE.AND P3, PT, R9, RZ, PT ;  /* 0x000000ff0900720c */ /* 0x000fe40003f65270 */
[----:B------:R-:W-:-:S04]  /*0670*/  IADD3 R18, P4, PT, R12, 0x40, RZ ;  /* 0x000000400c127810 */ /* 0x000fc80007f9e0ff */
[----:B-1----:R-:W-:Y:S01]  /*0680*/  IADD3.X R13, PT, PT, RZ, R13, RZ, P4, !PT ;  /* 0x0000000dff0d7210 */ /* 0x002fe200027fe4ff */
[----:B--2---:R-:W-:Y:S01]  /*0690*/  IMAD R5, R16, R5, R19 ;  /* 0x0000000510057224 */ /* 0x004fe200078e0213 */
[----:B------:R-:W-:-:S04]  /*06a0*/  IADD3 R16, P5, PT, R10, 0x40, RZ ;  /* 0x000000400a107810 */ /* 0x000fc80007fbe0ff */
[----:B------:R3:W-:Y:S01]  /*06b0*/  STG.E desc[UR6][R2.64], R5 ;  /* 0x0000000502007986 */ /* 0x0007e2000c101906 */
[----:B0-----:R-:W-:Y:S01]  /*06c0*/  IADD3.X R17, PT, PT, RZ, R11, RZ, P5, !PT ;  /* 0x0000000bff117210 */ /* 0x001fe20002ffe4ff */
[----:B------:R-:W-:Y:S07]  /*06d0*/  @P3 BRA `(.L_x_1) ;  /* 0xfffffff800d83947 */ /* 0x000fee000383ffff */
[----:B------:R-:W-:-:S07]  /*06e0*/  MOV R9, R8 ;  /* 0x0000000800097202 */ /* 0x000fce0000000f00 */
.L_x_0:
[----:B------:R-:W-:-:S13]  /*06f0*/  ISETP.NE.AND P3, PT, R15, RZ, PT ;  /* 0x000000ff0f00720c */ /* 0x000fda0003f65270 */
[----:B------:R-:W-:Y:S05]  /*0700*/  @!P3 BRA `(.L_x_2) ;  /* 0x000000040098b947 */ /* 0x000fea0003800000 */
[----:B------:R-:W-:Y:S01]  /*0710*/  ISETP.NE.AND P3, PT, R14, RZ, PT ;  /* 0x000000ff0e00720c */ /* 0x000fe20003f65270 */
[----:B------:R-:W-:-:S12]  /*0720*/  @!P2 BRA `(.L_x_3) ;  /* 0x0000000000aca947 */ /* 0x000fd80003800000 */
[----:B------:R-:W0:Y:S01]  /*0730*/  LDC.64 R16, c[0x0][0x380] ;  /* 0x0000e000ff107b82 */ /* 0x000e220000000a00 */
[----:B------:R-:W-:-:S07]  /*0740*/  IMAD.IADD R13, R0, 0x1, R9 ;  /* 0x00000001000d7824 */ /* 0x000fce00078e0209 */
[----:B------:R-:W1:Y:S01]  /*0750*/  LDC.64 R10, c[0x0][0x388] ;  /* 0x0000e200ff0a7b82 */ /* 0x000e620000000a00 */
[----:B0-----:R-:W-:-:S07]  /*0760*/  IMAD.WIDE.U32 R16, R13, 0x4, R16 ;  /* 0x000000040d107825 */ /* 0x001fce00078e0010 */
[----:B------:R-:W0:Y:S01]  /*0770*/  LDC.64 R12, c[0x0][0x380] ;  /* 0x0000e000ff0c7b82 */ /* 0x000e220000000a00 */
[----:B------:R-:W2:Y:S01]  /*0780*/  LDG.E R16, desc[UR6][R16.64] ;  /* 0x0000000610107981 */ /* 0x000ea2000c1e1900 */
[----:B-1----:R-:W-:-:S05]  /*0790*/  IMAD.WIDE.U32 R10, R9, 0x4, R10 ;  /* 0x00000004090a7825 */ /* 0x002fca00078e000a */
[----:B------:R-:W2:Y:S01]  /*07a0*/  LDG.E R18, desc[UR6][R10.64] ;  /* 0x000000060a127981 */ /* 0x000ea2000c1e1900 */
[----:B---3--:R-:W-:-:S04]  /*07b0*/  IADD3 R19, P4, PT, R0, R9, RZ ;  /* 0x0000000900137210 */ /* 0x008fc80007f9e0ff */
[----:B------:R-:W-:Y:S02]  /*07c0*/  IADD3.X R20, PT, PT, RZ, RZ, RZ, P4, !PT ;  /* 0x000000ffff147210 */ /* 0x000fe400027fe4ff */
[----:B0-----:R-:W-:-:S04]  /*07d0*/  LEA R12, P4, R19, R12, 0x2 ;  /* 0x0000000c130c7211 */ /* 0x001fc800078810ff */
[----:B------:R-:W-:Y:S01]  /*07e0*/  LEA.HI.X R13, R19, R13, R20, 0x2, P4 ;  /* 0x0000000d130d7211 */ /* 0x000fe200020f1414 */
[----:B--2--5:R-:W-:-:S05]  /*07f0*/  IMAD R5, R16, R18, R5 ;  /* 0x0000001210057224 */ /* 0x024fca00078e0205 */
[----:B------:R0:W-:Y:S04]  /*0800*/  STG.E desc[UR6][R2.64], R5 ;  /* 0x0000000502007986 */ /* 0x0001e8000c101906 */
[----:B------:R-:W2:Y:S04]  /*0810*/  LDG.E R19, desc[UR6][R10.64+0x4] ;  /* 0x000004060a137981 */ /* 0x000ea8000c1e1900 */
[----:B------:R-:W2:Y:S02]  /*0820*/  LDG.E R18, desc[UR6][R12.64+0x4] ;  /* 0x000004060c127981 */ /* 0x000ea4000c1e1900 */
        /* <DEDUP_REMOVED lines=22> */
[----:B------:R-:W2:Y:S04]  /*0990*/  LDG.E R16, desc[UR6][R12.64+0x1c] ;  /* 0x00001c060c107981 */ /* 0x000ea8000c1e1900 */
[----:B0-----:R-:W2:Y:S01]  /*09a0*/  LDG.E R5, desc[UR6][R10.64+0x1c] ;  /* 0x00001c060a057981 */ /* 0x001ea2000c1e1900 */
[----:B------:R-:W-:Y:S01]  /*09b0*/  IADD3 R9, PT, PT, R9, 0x8, RZ ;  /* 0x0000000809097810 */ /* 0x000fe20007ffe0ff */
[----:B--2---:R-:W-:-:S05]  /*09c0*/  IMAD R5, R16, R5, R21 ;  /* 0x0000000510057224 */ /* 0x004fca00078e0215 */
[----:B------:R1:W-:Y:S02]  /*09d0*/  STG.E desc[UR6][R2.64], R5 ;  /* 0x0000000502007986 */ /* 0x0003e4000c101906 */
.L_x_3:
[----:B------:R-:W-:Y:S05]  /*09e0*/  @!P3 BRA `(.L_x_2) ;  /* 0x0000000000e0b947 */ /* 0x000fea0003800000 */
[----:B------:R-:W-:Y:S01]  /*09f0*/  ISETP.NE.AND P3, PT, R7, RZ, PT ;  /* 0x000000ff0700720c */ /* 0x000fe20003f65270 */
[----:B------:R-:W-:-:S12]  /*0a00*/  @!P1 BRA `(.L_x_4) ;  /* 0x00000000006c9947 */ /* 0x000fd80003800000 */
[----:B------:R-:W0:Y:S01]  /*0a10*/  LDC.64 R10, c[0x0][0x380] ;  /* 0x0000e000ff0a7b82 */ /* 0x000e220000000a00 */
[----:B-1----:R-:W-:-:S07]  /*0a20*/  IADD3 R17, PT, PT, R0, R9, RZ ;  /* 0x0000000900117210 */ /* 0x002fce0007ffe0ff */
[----:B------:R-:W1:Y:S01]  /*0a30*/  LDC.64 R12, c[0x0][0x388] ;  /* 0x0000e200ff0c7b82 */ /* 0x000e620000000a00 */
[----:B0-----:R-:W-:-:S06]  /*0a40*/  IMAD.WIDE.U32 R16, R17, 0x4, R10 ;  /* 0x0000000411107825 */ /* 0x001fcc00078e000a */
[----:B------:R-:W2:Y:S01]  /*0a50*/  LDG.E R16, desc[UR6][R16.64] ;  /* 0x0000000610107981 */ /* 0x000ea2000c1e1900 */
[----:B-1----:R-:W-:Y:S02]  /*0a60*/  IMAD.WIDE.U32 R10, R9, 0x4, R12 ;  /* 0x00000004090a7825 */ /* 0x002fe400078e000c */
[----:B------:R-:W0:Y:S03]  /*0a70*/  LDC.64 R12, c[0x0][0x380] ;  /* 0x0000e000ff0c7b82 */ /* 0x000e260000000a00 */
[----:B------:R-:W2:Y:S01]  /*0a80*/  LDG.E R18, desc[UR6][R10.64] ;  /* 0x000000060a127981 */ /* 0x000ea2000c1e1900 */
[----:B---3--:R-:W-:-:S05]  /*0a90*/  IADD3 R19, P4, PT, R0, R9, RZ ;  /* 0x0000000900137210 */ /* 0x008fca0007f9e0ff */
[----:B------:R-:W-:Y:S01]  /*0aa0*/  IMAD.X R20, RZ, RZ, RZ, P4 ;  /* 0x000000ffff147224 */ /* 0x000fe200020e06ff */
        /* <DEDUP_REMOVED lines=8> */
[----:B------:R-:W3:Y:S04]  /*0b30*/  LDG.E R16, desc[UR6][R12.64+0x8] ;  /* 0x000008060c107981 */ /* 0x000ee8000c1e1900 */
[----:B------:R-:W3:Y:S02]  /*0b40*/  LDG.E R17, desc[UR6][R10.64+0x8] ;  /* 0x000008060a117981 */ /* 0x000ee4000c1e1900 */
[----:B---3--:R-:W-:-:S05]  /*0b50*/  IMAD R17, R16, R17, R19 ;  /* 0x0000001110117224 */ /* 0x008fca00078e0213 */
[----:B------:R2:W-:Y:S04]  /*0b60*/  STG.E desc[UR6][R2.64], R17 ;  /* 0x0000001102007986 */ /* 0x0005e8000c101906 */
[----:B------:R-:W0:Y:S04]  /*0b70*/  LDG.E R16, desc[UR6][R12.64+0xc] ;  /* 0x00000c060c107981 */ /* 0x000e28000c1e1900 */
[----:B------:R-:W0:Y:S01]  /*0b80*/  LDG.E R18, desc[UR6][R10.64+0xc] ;  /* 0x00000c060a127981 */ /* 0x000e22000c1e1900 */
[----:B------:R-:W-:Y:S01]  /*0b90*/  IADD3 R9, PT, PT, R9, 0x4, RZ ;  /* 0x0000000409097810 */ /* 0x000fe20007ffe0ff */
[----:B0-----:R-:W-:-:S05]  /*0ba0*/  IMAD R5, R16, R18, R17 ;  /* 0x0000001210057224 */ /* 0x001fca00078e0211 */
[----:B------:R2:W-:Y:S02]  /*0bb0*/  STG.E desc[UR6][R2.64], R5 ;  /* 0x0000000502007986 */ /* 0x0005e4000c101906 */
.L_x_4:
[----:B------:R-:W-:Y:S05]  /*0bc0*/  @!P3 BRA `(.L_x_2) ;  /* 0x000000000068b947 */ /* 0x000fea0003800000 */
[----:B------:R-:W0:Y:S01]  /*0bd0*/  LDC.64 R12, c[0x0][0x380] ;  /* 0x0000e000ff0c7b82 */ /* 0x000e220000000a00 */
[----:B-12---:R-:W-:-:S07]  /*0be0*/  IADD3 R17, PT, PT, R0, R9, RZ ;  /* 0x0000000900117210 */ /* 0x006fce0007ffe0ff */
[----:B------:R-:W1:Y:S01]  /*0bf0*/  LDC.64 R10, c[0x0][0x388] ;  /* 0x0000e200ff0a7b82 */ /* 0x000e620000000a00 */
[----:B0-----:R-:W-:-:S06]  /*0c00*/  IMAD.WIDE.U32 R12, R17, 0x4, R12 ;  /* 0x00000004110c7825 */ /* 0x001fcc00078e000c */
[----:B------:R-:W2:Y:S01]  /*0c10*/  LDG.E R12, desc[UR6][R12.64] ;  /* 0x000000060c0c7981 */ /* 0x000ea2000c1e1900 */
[----:B-1----:R-:W-:-:S05]  /*0c20*/  IMAD.WIDE.U32 R10, R9, 0x4, R10 ;  /* 0x00000004090a7825 */ /* 0x002fca00078e000a */
[----:B------:R-:W2:Y:S01]  /*0c30*/  LDG.E R16, desc[UR6][R10.64] ;  /* 0x000000060a107981 */ /* 0x000ea2000c1e1900 */
[----:B------:R-:W-:Y:S01]  /*0c40*/  ISETP.NE.AND P3, PT, R7, 0x1, PT ;  /* 0x000000010700780c */ /* 0x000fe20003f65270 */
[----:B--2--5:R-:W-:-:S05]  /*0c50*/  IMAD R17, R12, R16, R5 ;  /* 0x000000100c117224 */ /* 0x024fca00078e0205 */
[----:B------:R0:W-:Y:S07]  /*0c60*/  STG.E desc[UR6][R2.64], R17 ;  /* 0x0000001102007986 */ /* 0x0001ee000c101906 */
[----:B------:R-:W-:Y:S05]  /*0c70*/  @!P3 BRA `(.L_x_2) ;  /* 0x00000000003cb947 */ /* 0x000fea0003800000 */
[----:B------:R-:W1:Y:S01]  /*0c80*/  LDC.64 R12, c[0x0][0x380] ;  /* 0x0000e000ff0c7b82 */ /* 0x000e620000000a00 */
[----:B------:R-:W-:-:S04]  /*0c90*/  IADD3 R0, P3, PT, R0, R9, RZ ;  /* 0x0000000900007210 */ /* 0x000fc80007f7e0ff */
[----:B---3--:R-:W-:Y:S02]  /*0ca0*/  IADD3.X R5, PT, PT, RZ, RZ, RZ, P3, !PT ;  /* 0x000000ffff057210 */ /* 0x008fe40001ffe4ff */
[----:B-1----:R-:W-:-:S04]  /*0cb0*/  LEA R12, P3, R0, R12, 0x2 ;  /* 0x0000000c000c7211 */ /* 0x002fc800078610ff */
[----:B------:R-:W-:Y:S02]  /*0cc0*/  LEA.HI.X R13, R0, R13, R5, 0x2, P3 ;  /* 0x0000000d000d7211 */ /* 0x000fe400018f1405 */
[----:B------:R-:W2:Y:S04]  /*0cd0*/  LDG.E R5, desc[UR6][R10.64+0x4] ;  /* 0x000004060a057981 */ /* 0x000ea8000c1e1900 */
[----:B------:R-:W2:Y:S01]  /*0ce0*/  LDG.E R0, desc[UR6][R12.64+0x4] ;  /* 0x000004060c007981 */ /* 0x000ea2000c1e1900 */
[----:B------:R-:W-:Y:S01]  /*0cf0*/  ISETP.NE.AND P3, PT, R7, 0x2, PT ;  /* 0x000000020700780c */ /* 0x000fe20003f65270 */
[----:B--2---:R-:W-:-:S05]  /*0d00*/  IMAD R5, R0, R5, R17 ;  /* 0x0000000500057224 */ /* 0x004fca00078e0211 */
[----:B------:R4:W-:Y:S07]  /*0d10*/  STG.E desc[UR6][R2.64], R5 ;  /* 0x0000000502007986 */ /* 0x0009ee000c101906 */
[----:B------:R-:W-:Y:S05]  /*0d20*/  @!P3 BRA `(.L_x_2) ;  /* 0x000000000010b947 */ /* 0x000fea0003800000 */
[----:B------:R-:W4:Y:S04]  /*0d30*/  LDG.E R12, desc[UR6][R12.64+0x8] ;  /* 0x000008060c0c7981 */ /* 0x000f28000c1e1900 */
[----:B------:R-:W4:Y:S02]  /*0d40*/  LDG.E R11, desc[UR6][R10.64+0x8] ;  /* 0x000008060a0b7981 */ /* 0x000f24000c1e1900 */
[----:B----4-:R-:W-:-:S05]  /*0d50*/  IMAD R5, R12, R11, R5 ;  /* 0x0000000b0c057224 */ /* 0x010fca00078e0205 */
[----:B------:R1:W-:Y:S02]  /*0d60*/  STG.E desc[UR6][R2.64], R5 ;  /* 0x0000000502007986 */ /* 0x0003e4000c101906 */
.L_x_2:
[----:B------:R-:W-:Y:S05]  /*0d70*/  @P0 BRA `(.L_x_5) ;  /* 0xfffffff000ec0947 */ /* 0x000fea000383ffff */
[----:B------:R-:W-:Y:S05]  /*0d80*/  EXIT ;  /* 0x000000000000794d */ /* 0x000fea0003800000 */
.L_x_6:
[----:B------:R-:W-:-:S00]  /*0d90*/  BRA `(.L_x_6) ;  /* 0xfffffffc00fc7947 */ /* 0x000fc0000383ffff */
[----:B------:R-:W-:-:S00]  /*0da0*/  NOP ;  /* 0x0000000000007918 */ /* 0x000fc00000000000 */
        /* <DEDUP_REMOVED lines=13> */
.L_x_8:


//--------------------- .text._Z9matrixSumPiS_S_ii --------------------------
	.section	.text._Z9matrixSumPiS_S_ii,"ax",@progbits
	.align	128
        .global         _Z9matrixSumPiS_S_ii
        .type           _Z9matrixSumPiS_S_ii,@function
        .size           _Z9matrixSumPiS_S_ii,(.L_x_9 - _Z9matrixSumPiS_S_ii)
        .other          _Z9matrixSumPiS_S_ii,@"STO_CUDA_ENTRY STV_DEFAULT"
_Z9matrixSumPiS_S_ii:
.text._Z9matrixSumPiS_S_ii:
[----:B------:R-:W-:Y:S01]  /*0000*/  LDC R1, c[0x0][0x37c] ;  /* 0x0000df00ff017b82 */ /* 0x000fe20000000800 */
[----:B------:R-:W0:Y:S07]  /*0010*/  S2R R0, SR_TID.Y ;  /* 0x0000000000007919 */ /* 0x000e2e0000002200 */
[----:B------:R-:W1:Y:S01]  /*0020*/  LDC R2, c[0x0][0x360] ;  /* 0x0000d800ff027b82 */ /* 0x000e620000000800 */
[----:B------:R-:W2:Y:S01]  /*0030*/  LDCU.64 UR6, c[0x0][0x398] ;  /* 0x00007300ff0677ac */ /* 0x000ea20008000a00 */
[----:B------:R-:W1:Y:S06]  /*0040*/  S2R R9, SR_TID.X ;  /* 0x0000000000097919 */ /* 0x000e6c0000002100 */
[----:B------:R-:W0:Y:S08]  /*0050*/  S2UR UR5, SR_CTAID.Y ;  /* 0x00000000000579c3 */ /* 0x000e300000002600 */
[----:B------:R-:W0:Y:S08]  /*0060*/  LDC R3, c[0x0][0x364] ;  /* 0x0000d900ff037b82 */ /* 0x000e300000000800 */
[----:B------:R-:W1:Y:S01]  /*0070*/  S2UR UR4, SR_CTAID.X ;  /* 0x00000000000479c3 */ /* 0x000e620000002500 */
[----:B0-----:R-:W-:-:S05]  /*0080*/  IMAD R0, R3, UR5, R0 ;  /* 0x0000000503007c24 */ /* 0x001fca000f8e0200 */
[----:B--2---:R-:W-:Y:S01]  /*0090*/  ISETP.GE.AND P0, PT, R0, UR6, PT ;  /* 0x0000000600007c0c */ /* 0x004fe2000bf06270 */
[----:B-1----:R-:W-:-:S05]  /*00a0*/  IMAD R9, R2, UR4, R9 ;  /* 0x0000000402097c24 */ /* 0x002fca000f8e0209 */
[----:B------:R-:W-:-:S04]  /*00b0*/  ISETP.GE.OR P0, PT, R9, UR7, P0 ;  /* 0x0000000709007c0c */ /* 0x000fc80008706670 */
[----:B------:R-:W-:-:S13]  /*00c0*/  ISETP.LT.OR P0, PT, R9, RZ, P0 ;  /* 0x000000ff0900720c */ /* 0x000fda0000701670 */
[----:B------:R-:W-:Y:S05]  /*00d0*/  @P0 EXIT ;  /* 0x000000000000094d */ /* 0x000fea0003800000 */
[----:B------:R-:W0:Y:S01]  /*00e0*/  LDC.64 R4, c[0x0][0x380] ;  /* 0x0000e000ff047b82 */ /* 0x000e220000000a00 */
[----:B------:R-:W1:Y:S01]  /*00f0*/  LDCU.64 UR4, c[0x0][0x358] ;  /* 0x00006b00ff0477ac */ /* 0x000e620008000a00 */
[----:B------:R-:W-:-:S06]  /*0100*/  IMAD R3, R9, UR7, R0 ;  /* 0x0000000709037c24 */ /* 0x000fcc000f8e0200 */
[----:B------:R-:W2:Y:S01]  /*0110*/  LDC.64 R6, c[0x0][0x388] ;  /* 0x0000e200ff067b82 */ /* 0x000ea20000000a00 */
[----:B0-----:R-:W-:-:S07]  /*0120*/  IMAD.WIDE R4, R3, 0x4, R4 ;  /* 0x0000000403047825 */ /* 0x001fce00078e0204 */
[----:B------:R-:W0:Y:S01]  /*0130*/  LDC.64 R2, c[0x0][0x390] ;  /* 0x0000e400ff027b82 */ /* 0x000e220000000a00 */
[----:B-1----:R-:W3:Y:S01]  /*0140*/  LDG.E R4, desc[UR4][R4.64] ;  /* 0x0000000404047981 */ /* 0x002ee2000c1e1900 */
[----:B--2---:R-:W-:-:S06]  /*0150*/  IMAD.WIDE.U32 R6, R0, 0x4, R6 ;  /* 0x0000000400067825 */ /* 0x004fcc00078e0006 */
[----:B------:R-:W3:Y:S01]  /*0160*/  LDG.E R7, desc[UR4][R6.64] ;  /* 0x0000000406077981 */ /* 0x000ee2000c1e1900 */
[----:B0-----:R-:W-:-:S04]  /*0170*/  IMAD.WIDE.U32 R2, R9, 0x4, R2 ;  /* 0x0000000409027825 */ /* 0x001fc800078e0002 */
[----:B---3--:R-:W-:-:S05]  /*0180*/  IMAD R9, R4, R7, RZ ;  /* 0x0000000704097224 */ /* 0x008fca00078e02ff */
[----:B------:R-:W-:Y:S01]  /*0190*/  REDG.E.ADD.STRONG.GPU desc[UR4][R2.64], R9 ;  /* 0x000000090200798e */ /* 0x000fe2000c12e104 */
[----:B------:R-:W-:Y:S05]  /*01a0*/  EXIT ;  /* 0x000000000000794d */ /* 0x000fea0003800000 */
.L_x_7:
        /* <DEDUP_REMOVED lines=13> */
.L_x_9:


//--------------------- .nv.shared.reserved.0     --------------------------
	.section	.nv.shared.reserved.0,"aw",@nobits
	.weak		__nv_reservedSMEM_offset_0_alias
	.size		__nv_reservedSMEM_offset_0_alias, 0, 64
	.other		__nv_reservedSMEM_offset_0_alias,@"STO_CUDA_RESERVED_SHARED STV_DEFAULT"
__nv_reservedSMEM_offset_0_alias:
	.zero		0
	.zero		64


//--------------------- .nv.constant0._Z9singleSumPiS_S_ii --------------------------
	.section	.nv.constant0._Z9singleSumPiS_S_ii,"a",@progbits
	.sectionflags	@""
	.align	4
.nv.constant0._Z9singleSumPiS_S_ii:
	.zero		928


//--------------------- .nv.constant0._Z9matrixSumPiS_S_ii --------------------------
	.section	.nv.constant0._Z9matrixSumPiS_S_ii,"a",@progbits
	.sectionflags	@""
	.align	4
.nv.constant0._Z9matrixSumPiS_S_ii:
	.zero		928


//--------------------- SYMBOLS --------------------------

	.type		.nv.reservedSmem.offset0,@object
	.size		.nv.reservedSmem.offset0,0x4
